//
// Generated by NVIDIA NVVM Compiler
//
// Compiler Build ID: CL-36424714
// Cuda compilation tools, release 13.0, V13.0.88
// Based on NVVM 20.0.0
//

.version 9.0
.target sm_100
.address_size 64

	// .globl	_Z7add_modPiS_iS_ii
.extern .func  (.param .b32 func_retval0) vprintf
(
	.param .b64 vprintf_param_0,
	.param .b64 vprintf_param_1
)
;
.global .align 1 .b8 $str[61] = {116, 104, 114, 101, 97, 100, 73, 100, 120, 46, 120, 32, 61, 32, 37, 100, 44, 32, 98, 108, 111, 99, 107, 73, 100, 120, 32, 61, 32, 37, 100, 44, 32, 98, 108, 111, 99, 107, 68, 105, 109, 46, 120, 32, 61, 32, 37, 100, 44, 32, 105, 110, 100, 105, 99, 101, 61, 37, 100, 10};

.visible .entry _Z7add_modPiS_iS_ii(
	.param .u64 .ptr .align 1 _Z7add_modPiS_iS_ii_param_0,
	.param .u64 .ptr .align 1 _Z7add_modPiS_iS_ii_param_1,
	.param .u32 _Z7add_modPiS_iS_ii_param_2,
	.param .u64 .ptr .align 1 _Z7add_modPiS_iS_ii_param_3,
	.param .u32 _Z7add_modPiS_iS_ii_param_4,
	.param .u32 _Z7add_modPiS_iS_ii_param_5
)
{
	.local .align 16 .b8 	__local_depot0[16];
	.reg .b64 	%SP;
	.reg .b64 	%SPL;
	.reg .pred 	%p<3>;
	.reg .b32 	%r<15>;
	.reg .b64 	%rd<15>;

	mov.u64 	%SPL, __local_depot0;
	cvta.local.u64 	%SP, %SPL;
	ld.param.u64 	%rd1, [_Z7add_modPiS_iS_ii_param_0];
	ld.param.u64 	%rd2, [_Z7add_modPiS_iS_ii_param_1];
	ld.param.u32 	%r6, [_Z7add_modPiS_iS_ii_param_2];
	ld.param.u64 	%rd3, [_Z7add_modPiS_iS_ii_param_3];
	ld.param.u32 	%r7, [_Z7add_modPiS_iS_ii_param_4];
	ld.param.u32 	%r8, [_Z7add_modPiS_iS_ii_param_5];
	mov.u32 	%r1, %tid.x;
	mov.u32 	%r2, %ctaid.x;
	mov.u32 	%r3, %ntid.x;
	mad.lo.s32 	%r4, %r2, %r3, %r1;
	add.s32 	%r5, %r8, %r4;
	setp.ne.s32 	%p1, %r5, 2000001;
	@%p1 bra 	$L__BB0_2;
	add.u64 	%rd4, %SP, 0;
	add.u64 	%rd5, %SPL, 0;
	st.local.v4.u32 	[%rd5], {%r1, %r2, %r3, %r4};
	mov.u64 	%rd6, $str;
	cvta.global.u64 	%rd7, %rd6;
	{ // callseq 0, 0
	.param .b64 param0;
	st.param.b64 	[param0], %rd7;
	.param .b64 param1;
	st.param.b64 	[param1], %rd4;
	.param .b32 retval0;
	call.uni (retval0), 
	vprintf, 
	(
	param0, 
	param1
	);
	ld.param.b32 	%r9, [retval0];
	} // callseq 0
$L__BB0_2:
	setp.ge.s32 	%p2, %r5, %r7;
	@%p2 bra 	$L__BB0_4;
	cvta.to.global.u64 	%rd8, %rd1;
	mul.wide.s32 	%rd9, %r5, 4;
	add.s64 	%rd10, %rd8, %rd9;
	ld.global.u32 	%r11, [%rd10];
	cvta.to.global.u64 	%rd11, %rd2;
	add.s64 	%rd12, %rd11, %rd9;
	ld.global.u32 	%r12, [%rd12];
	add.s32 	%r13, %r12, %r11;
	rem.s32 	%r14, %r13, %r6;
	cvta.to.global.u64 	%rd13, %rd3;
	add.s64 	%rd14, %rd13, %rd9;
	st.global.u32 	[%rd14], %r14;
$L__BB0_4:
	ret;

}
	// .globl	_Z3addPiS_S_ii
.visible .entry _Z3addPiS_S_ii(
	.param .u64 .ptr .align 1 _Z3addPiS_S_ii_param_0,
	.param .u64 .ptr .align 1 _Z3addPiS_S_ii_param_1,
	.param .u64 .ptr .align 1 _Z3addPiS_S_ii_param_2,
	.param .u32 _Z3addPiS_S_ii_param_3,
	.param .u32 _Z3addPiS_S_ii_param_4
)
{
	.reg .pred 	%p<2>;
	.reg .b32 	%r<11>;
	.reg .b64 	%rd<11>;

	ld.param.u64 	%rd1, [_Z3addPiS_S_ii_param_0];
	ld.param.u64 	%rd2, [_Z3addPiS_S_ii_param_1];
	ld.param.u64 	%rd3, [_Z3addPiS_S_ii_param_2];
	ld.param.u32 	%r3, [_Z3addPiS_S_ii_param_3];
	ld.param.u32 	%r2, [_Z3addPiS_S_ii_param_4];
	mov.u32 	%r4, %tid.x;
	mov.u32 	%r5, %ctaid.x;
	mov.u32 	%r6, %ntid.x;
	mad.lo.s32 	%r1, %r5, %r6, %r4;
	setp.ge.s32 	%p1, %r1, %r3;
	@%p1 bra 	$L__BB1_2;
	cvta.to.global.u64 	%rd4, %rd1;
	cvta.to.global.u64 	%rd5, %rd2;
	cvta.to.global.u64 	%rd6, %rd3;
	add.s32 	%r7, %r2, %r1;
	mul.wide.s32 	%rd7, %r7, 4;
	add.s64 	%rd8, %rd4, %rd7;
	ld.global.u32 	%r8, [%rd8];
	add.s64 	%rd9, %rd5, %rd7;
	ld.global.u32 	%r9, [%rd9];
	add.s32 	%r10, %r9, %r8;
	add.s64 	%rd10, %rd6, %rd7;
	st.global.u32 	[%rd10], %r10;
$L__BB1_2:
	ret;

}


// ===== COMPILED SASS (sm_100) =====

	.target	sm_100

	.elftype	@"ET_EXEC"


//--------------------- .note.nv.tkinfo           --------------------------
	.section	.note.nv.tkinfo,"",@"SHT_NOTE"
	.sectionflags	@"SHF_NOTE_NV_TKINFO"
	.tkinfo
        /*0018*/ 	.word	0x00000002
        /*0030*/ 	.string	""
        /*0030*/ 	.string	"ptxas"
        /*0030*/ 	.string	"Cuda compilation tools, release 13.0, V13.0.88"
        /*0030*/ 	.string	"Build cuda_13.0.r13.0/compiler.36424714_0"
        /*0030*/ 	.string	"-arch sm_100 -m 64 "



//--------------------- .note.nv.cuinfo           --------------------------
	.section	.note.nv.cuinfo,"",@"SHT_NOTE"
	.sectionflags	@"SHF_NOTE_NV_CUINFO"
        /*0018*/ 	.short	0x0002
        /*001a*/ 	.short	0x0064
        /*001c*/ 	.short	0x0082
	.zero		2


//--------------------- .nv.info                  --------------------------
	.section	.nv.info,"",@"SHT_CUDA_INFO"
	.align	4


	//----- nvinfo : EIATTR_REGCOUNT
	.align		4
        /*0000*/ 	.byte	0x04, 0x2f
        /*0002*/ 	.short	(.L_2 - .L_1)
	.align		4
.L_1:
        /*0004*/ 	.word	index@(_Z7add_modPiS_iS_ii)
        /*0008*/ 	.word	0x00000018


	//----- nvinfo : EIATTR_FRAME_SIZE
	.align		4
.L_2:
        /*000c*/ 	.byte	0x04, 0x11
        /*000e*/ 	.short	(.L_4 - .L_3)
	.align		4
.L_3:
        /*0010*/ 	.word	index@(_Z7add_modPiS_iS_ii)
        /*0014*/ 	.word	0x00000010


	//----- nvinfo : EIATTR_REGCOUNT
	.align		4
.L_4:
        /*0018*/ 	.byte	0x04, 0x2f
        /*001a*/ 	.short	(.L_6 - .L_5)
	.align		4
.L_5:
        /*001c*/ 	.word	index@(_Z3addPiS_S_ii)
        /*0020*/ 	.word	0x0000000c


	//----- nvinfo : EIATTR_FRAME_SIZE
	.align		4
.L_6:
        /*0024*/ 	.byte	0x04, 0x11
        /*0026*/ 	.short	(.L_8 - .L_7)
	.align		4
.L_7:
        /*0028*/ 	.word	index@(_Z3addPiS_S_ii)
        /*002c*/ 	.word	0x00000000


	//----- nvinfo : EIATTR_MIN_STACK_SIZE
	.align		4
.L_8:
        /*0030*/ 	.byte	0x04, 0x12
        /*0032*/ 	.short	(.L_10 - .L_9)
	.align		4
.L_9:
        /*0034*/ 	.word	index@(_Z3addPiS_S_ii)
        /*0038*/ 	.word	0x00000000


	//----- nvinfo : EIATTR_MIN_STACK_SIZE
	.align		4
.L_10:
        /*003c*/ 	.byte	0x04, 0x12
        /*003e*/ 	.short	(.L_12 - .L_11)
	.align		4
.L_11:
        /*0040*/ 	.word	index@(_Z7add_modPiS_iS_ii)
        /*0044*/ 	.word	0x00000010
.L_12:


//--------------------- .nv.compat                --------------------------
	.section	.nv.compat,"",@"SHT_CUDA_COMPAT_INFO"
	.align	4
        /*0000*/ 	.byte	0x02, 0x09, 0x00, 0x00, 0x02, 0x02, 0x01, 0x00, 0x02, 0x05, 0x05, 0x00, 0x03, 0x07, 0x01, 0x01
        /*0010*/ 	.byte	0x02, 0x03, 0x00, 0x00, 0x02, 0x06, 0x01, 0x00, 0x04, 0x0b, 0x08, 0x00, 0x09, 0x00, 0x00, 0x00
        /*0020*/ 	.byte	0x00, 0x00, 0x00, 0x00


//--------------------- .nv.info._Z3addPiS_S_ii   --------------------------
	.section	.nv.info._Z3addPiS_S_ii,"",@"SHT_CUDA_INFO"
	.sectionflags	@""
	.align	4


	//----- nvinfo : EIATTR_CUDA_API_VERSION
	.align		4
        /*0000*/ 	.byte	0x04, 0x37
        /*0002*/ 	.short	(.L_14 - .L_13)
.L_13:
        /*0004*/ 	.word	0x00000082


	//----- nvinfo : EIATTR_KPARAM_INFO
	.align		4
.L_14:
        /*0008*/ 	.byte	0x04, 0x17
        /*000a*/ 	.short	(.L_16 - .L_15)
.L_15:
        /*000c*/ 	.word	0x00000000
        /*0010*/ 	.short	0x0004
        /*0012*/ 	.short	0x001c
        /*0014*/ 	.byte	0x00, 0xf0, 0x11, 0x00


	//----- nvinfo : EIATTR_KPARAM_INFO
	.align		4
.L_16:
        /*0018*/ 	.byte	0x04, 0x17
        /*001a*/ 	.short	(.L_18 - .L_17)
.L_17:
        /*001c*/ 	.word	0x00000000
        /*0020*/ 	.short	0x0003
        /*0022*/ 	.short	0x0018
        /*0024*/ 	.byte	0x00, 0xf0, 0x11, 0x00


	//----- nvinfo : EIATTR_KPARAM_INFO
	.align		4
.L_18:
        /*0028*/ 	.byte	0x04, 0x17
        /*002a*/ 	.short	(.L_20 - .L_19)
.L_19:
        /*002c*/ 	.word	0x00000000
        /*0030*/ 	.short	0x0002
        /*0032*/ 	.short	0x0010
        /*0034*/ 	.byte	0x00, 0xf5, 0x21, 0x00


	//----- nvinfo : EIATTR_KPARAM_INFO
	.align		4
.L_20:
        /*0038*/ 	.byte	0x04, 0x17
        /*003a*/ 	.short	(.L_22 - .L_21)
.L_21:
        /*003c*/ 	.word	0x00000000
        /*0040*/ 	.short	0x0001
        /*0042*/ 	.short	0x0008
        /*0044*/ 	.byte	0x00, 0xf5, 0x21, 0x00


	//----- nvinfo : EIATTR_KPARAM_INFO
	.align		4
.L_22:
        /*0048*/ 	.byte	0x04, 0x17
        /*004a*/ 	.short	(.L_24 - .L_23)
.L_23:
        /*004c*/ 	.word	0x00000000
        /*0050*/ 	.short	0x0000
        /*0052*/ 	.short	0x0000
        /*0054*/ 	.byte	0x00, 0xf5, 0x21, 0x00


	//----- nvinfo : EIATTR_SPARSE_MMA_MASK
	.align		4
.L_24:
        /*0058*/ 	.byte	0x03, 0x50
        /*005a*/ 	.short	0x0000


	//----- nvinfo : EIATTR_MAXREG_COUNT
	.align		4
        /*005c*/ 	.byte	0x03, 0x1b
        /*005e*/ 	.short	0x00ff


	//----- nvinfo : EIATTR_MERCURY_ISA_VERSION
	.align		4
        /*0060*/ 	.byte	0x03, 0x5f
        /*0062*/ 	.short	0x0101


	//----- nvinfo : EIATTR_VRC_CTA_INIT_COUNT
	.align		4
        /*0064*/ 	.byte	0x02, 0x4a
	.zero		1
	.zero		1


	//----- nvinfo : EIATTR_EXIT_INSTR_OFFSETS
	.align		4
        /*0068*/ 	.byte	0x04, 0x1c
        /*006a*/ 	.short	(.L_26 - .L_25)


	//   ....[0]....
.L_25:
        /*006c*/ 	.word	0x00000070


	//   ....[1]....
        /*0070*/ 	.word	0x00000150


	//----- nvinfo : EIATTR_CBANK_PARAM_SIZE
	.align		4
.L_26:
        /*0074*/ 	.byte	0x03, 0x19
        /*0076*/ 	.short	0x0020


	//----- nvinfo : EIATTR_PARAM_CBANK
	.align		4
        /*0078*/ 	.byte	0x04, 0x0a
        /*007a*/ 	.short	(.L_28 - .L_27)
	.align		4
.L_27:
        /*007c*/ 	.word	index@(.nv.constant0._Z3addPiS_S_ii)
        /*0080*/ 	.short	0x0380
        /*0082*/ 	.short	0x0020


	//----- nvinfo : EIATTR_SW_WAR
	.align		4
.L_28:
        /*0084*/ 	.byte	0x04, 0x36
        /*0086*/ 	.short	(.L_30 - .L_29)
.L_29:
        /*0088*/ 	.word	0x00000008
.L_30:


//--------------------- .nv.info._Z7add_modPiS_iS_ii --------------------------
	.section	.nv.info._Z7add_modPiS_iS_ii,"",@"SHT_CUDA_INFO"
	.sectionflags	@""
	.align	4


	//----- nvinfo : EIATTR_CUDA_API_VERSION
	.align		4
        /*0000*/ 	.byte	0x04, 0x37
        /*0002*/ 	.short	(.L_32 - .L_31)
.L_31:
        /*0004*/ 	.word	0x00000082


	//----- nvinfo : EIATTR_KPARAM_INFO
	.align		4
.L_32:
        /*0008*/ 	.byte	0x04, 0x17
        /*000a*/ 	.short	(.L_34 - .L_33)
.L_33:
        /*000c*/ 	.word	0x00000000
        /*0010*/ 	.short	0x0005
        /*0012*/ 	.short	0x0024
        /*0014*/ 	.byte	0x00, 0xf0, 0x11, 0x00


	//----- nvinfo : EIATTR_KPARAM_INFO
	.align		4
.L_34:
        /*0018*/ 	.byte	0x04, 0x17
        /*001a*/ 	.short	(.L_36 - .L_35)
.L_35:
        /*001c*/ 	.word	0x00000000
        /*0020*/ 	.short	0x0004
        /*0022*/ 	.short	0x0020
        /*0024*/ 	.byte	0x00, 0xf0, 0x11, 0x00


	//----- nvinfo : EIATTR_KPARAM_INFO
	.align		4
.L_36:
        /*0028*/ 	.byte	0x04, 0x17
        /*002a*/ 	.short	(.L_38 - .L_37)
.L_37:
        /*002c*/ 	.word	0x00000000
        /*0030*/ 	.short	0x0003
        /*0032*/ 	.short	0x0018
        /*0034*/ 	.byte	0x00, 0xf5, 0x21, 0x00


	//----- nvinfo : EIATTR_KPARAM_INFO
	.align		4
.L_38:
        /*0038*/ 	.byte	0x04, 0x17
        /*003a*/ 	.short	(.L_40 - .L_39)
.L_39:
        /*003c*/ 	.word	0x00000000
        /*0040*/ 	.short	0x0002
        /*0042*/ 	.short	0x0010
        /*0044*/ 	.byte	0x00, 0xf0, 0x11, 0x00


	//----- nvinfo : EIATTR_KPARAM_INFO
	.align		4
.L_40:
        /*0048*/ 	.byte	0x04, 0x17
        /*004a*/ 	.short	(.L_42 - .L_41)
.L_41:
        /*004c*/ 	.word	0x00000000
        /*0050*/ 	.short	0x0001
        /*0052*/ 	.short	0x0008
        /*0054*/ 	.byte	0x00, 0xf5, 0x21, 0x00


	//----- nvinfo : EIATTR_KPARAM_INFO
	.align		4
.L_42:
        /*0058*/ 	.byte	0x04, 0x17
        /*005a*/ 	.short	(.L_44 - .L_43)
.L_43:
        /*005c*/ 	.word	0x00000000
        /*0060*/ 	.short	0x0000
        /*0062*/ 	.short	0x0000
        /*0064*/ 	.byte	0x00, 0xf5, 0x21, 0x00


	//----- nvinfo : EIATTR_SPARSE_MMA_MASK
	.align		4
.L_44:
        /*0068*/ 	.byte	0x03, 0x50
        /*006a*/ 	.short	0x0000


	//----- nvinfo : EIATTR_MAXREG_COUNT
	.align		4
        /*006c*/ 	.byte	0x03, 0x1b
        /*006e*/ 	.short	0x00ff


	//----- nvinfo : EIATTR_EXTERNS
	.align		4
        /*0070*/ 	.byte	0x04, 0x0f
        /*0072*/ 	.short	(.L_46 - .L_45)


	//   ....[0]....
	.align		4
.L_45:
        /*0074*/ 	.word	index@(vprintf)


	//----- nvinfo : EIATTR_MERCURY_ISA_VERSION
	.align		4
.L_46:
        /*0078*/ 	.byte	0x03, 0x5f
        /*007a*/ 	.short	0x0101


	//----- nvinfo : EIATTR_VRC_CTA_INIT_COUNT
	.align		4
        /*007c*/ 	.byte	0x02, 0x4a
	.zero		1
	.zero		1


	//----- nvinfo : EIATTR_SYSCALL_OFFSETS
	.align		4
        /*0080*/ 	.byte	0x04, 0x46
        /*0082*/ 	.short	(.L_48 - .L_47)


	//   ....[0]....
.L_47:
        /*0084*/ 	.word	0x00000160


	//----- nvinfo : EIATTR_EXIT_INSTR_OFFSETS
	.align		4
.L_48:
        /*0088*/ 	.byte	0x04, 0x1c
        /*008a*/ 	.short	(.L_50 - .L_49)


	//   ....[0]....
.L_49:
        /*008c*/ 	.word	0x000001a0


	//   ....[1]....
        /*0090*/ 	.word	0x000003c0


	//----- nvinfo : EIATTR_CRS_STACK_SIZE
	.align		4
.L_50:
        /*0094*/ 	.byte	0x04, 0x1e
        /*0096*/ 	.short	(.L_52 - .L_51)
.L_51:
        /*0098*/ 	.word	0x00000000


	//----- nvinfo : EIATTR_CBANK_PARAM_SIZE
	.align		4
.L_52:
        /*009c*/ 	.byte	0x03, 0x19
        /*009e*/ 	.short	0x0028


	//----- nvinfo : EIATTR_PARAM_CBANK
	.align		4
        /*00a0*/ 	.byte	0x04, 0x0a
        /*00a2*/ 	.short	(.L_54 - .L_53)
	.align		4
.L_53:
        /*00a4*/ 	.word	index@(.nv.constant0._Z7add_modPiS_iS_ii)
        /*00a8*/ 	.short	0x0380
        /*00aa*/ 	.short	0x0028


	//----- nvinfo : EIATTR_SW_WAR
	.align		4
.L_54:
        /*00ac*/ 	.byte	0x04, 0x36
        /*00ae*/ 	.short	(.L_56 - .L_55)
.L_55:
        /*00b0*/ 	.word	0x00000008
.L_56:


//--------------------- .nv.callgraph             --------------------------
	.section	.nv.callgraph,"",@"SHT_CUDA_CALLGRAPH"
	.align	4
	.sectionentsize	8
	.align		4
        /*0000*/ 	.word	0x00000000
	.align		4
        /*0004*/ 	.word	0xffffffff
	.align		4
        /*0008*/ 	.word	index@(_Z7add_modPiS_iS_ii)
	.align		4
        /*000c*/ 	.word	index@(vprintf)
	.align		4
        /*0010*/ 	.word	0x00000000
	.align		4
        /*0014*/ 	.word	0xfffffffe
	.align		4
        /*0018*/ 	.word	0x00000000
	.align		4
        /*001c*/ 	.word	0xfffffffd
	.align		4
        /*0020*/ 	.word	0x00000000
	.align		4
        /*0024*/ 	.word	0xfffffffc


//--------------------- .nv.constant4             --------------------------
	.section	.nv.constant4,"a",@progbits
	.align	8
	.align		8
.nv.constant4:
        /*0000*/ 	.dword	$str
	.align		8
        /*0008*/ 	.dword	vprintf


//--------------------- .text._Z3addPiS_S_ii      --------------------------
	.section	.text._Z3addPiS_S_ii,"ax",@progbits
	.align	128
        .global         _Z3addPiS_S_ii
        .type           _Z3addPiS_S_ii,@function
        .size           _Z3addPiS_S_ii,(.L_x_4 - _Z3addPiS_S_ii)
        .other          _Z3addPiS_S_ii,@"STO_CUDA_ENTRY STV_DEFAULT"
_Z3addPiS_S_ii:
.text._Z3addPiS_S_ii:
[----:B------:R-:W-:Y:S01]  /*0000*/  LDC R1, c[0x0][0x37c] ;  /* 0x0000df00ff017b82 */ /* 0x000fe20000000800 */
[----:B------:R-:W0:Y:S07]  /*0010*/  S2R R0, SR_TID.X ;  /* 0x0000000000007919 */ /* 0x000e2e0000002100 */
[----:B------:R-:W0:Y:S01]  /*0020*/  S2UR UR4, SR_CTAID.X ;  /* 0x00000000000479c3 */ /* 0x000e220000002500 */
[----:B------:R-:W1:Y:S07]  /*0030*/  LDCU UR5, c[0x0][0x398] ;  /* 0x00007300ff0577ac */ /* 0x000e6e0008000800 */
[----:B------:R-:W0:Y:S02]  /*0040*/  LDC R3, c[0x0][0x360] ;  /* 0x0000d800ff037b82 */ /* 0x000e240000000800 */
[----:B0-----:R-:W-:-:S05]  /*0050*/  IMAD R0, R3, UR4, R0 ;  /* 0x0000000403007c24 */ /* 0x001fca000f8e0200 */
[----:B-1----:R-:W-:-:S13]  /*0060*/  ISETP.GE.AND P0, PT, R0, UR5, PT ;  /* 0x0000000500007c0c */ /* 0x002fda000bf06270 */
[----:B------:R-:W-:Y:S05]  /*0070*/  @P0 EXIT ;  /* 0x000000000000094d */ /* 0x000fea0003800000 */
[----:B------:R-:W0:Y:S01]  /*0080*/  LDC.64 R2, c[0x0][0x380] ;  /* 0x0000e000ff027b82 */ /* 0x000e220000000a00 */
[----:B------:R-:W1:Y:S01]  /*0090*/  LDCU UR6, c[0x0][0x39c] ;  /* 0x00007380ff0677ac */ /* 0x000e620008000800 */
[----:B------:R-:W2:Y:S06]  /*00a0*/  LDCU.64 UR4, c[0x0][0x358] ;  /* 0x00006b00ff0477ac */ /* 0x000eac0008000a00 */
[----:B------:R-:W3:Y:S08]  /*00b0*/  LDC.64 R4, c[0x0][0x388] ;  /* 0x0000e200ff047b82 */ /* 0x000ef00000000a00 */
[----:B------:R-:W4:Y:S01]  /*00c0*/  LDC.64 R6, c[0x0][0x390] ;  /* 0x0000e400ff067b82 */ /* 0x000f220000000a00 */
[----:B-1----:R-:W-:-:S05]  /*00d0*/  IADD3 R9, PT, PT, R0, UR6, RZ ;  /* 0x0000000600097c10 */ /* 0x002fca000fffe0ff */
[----:B0-----:R-:W-:-:S06]  /*00e0*/  IMAD.WIDE R2, R9, 0x4, R2 ;  /* 0x0000000409027825 */ /* 0x001fcc00078e0202 */
[----:B--2---:R-:W2:Y:S01]  /*00f0*/  LDG.E R2, desc[UR4][R2.64] ;  /* 0x0000000402027981 */ /* 0x004ea2000c1e1900 */
[----:B---3--:R-:W-:-:S06]  /*0100*/  IMAD.WIDE R4, R9, 0x4, R4 ;  /* 0x0000000409047825 */ /* 0x008fcc00078e0204 */
[----:B------:R-:W2:Y:S01]  /*0110*/  LDG.E R5, desc[UR4][R4.64] ;  /* 0x0000000404057981 */ /* 0x000ea2000c1e1900 */
[----:B----4-:R-:W-:Y:S01]  /*0120*/  IMAD.WIDE R6, R9, 0x4, R6 ;  /* 0x0000000409067825 */ /* 0x010fe200078e0206 */
[----:B--2---:R-:W-:-:S05]  /*0130*/  IADD3 R9, PT, PT, R2, R5, RZ ;  /* 0x0000000502097210 */ /* 0x004fca0007ffe0ff */
[----:B------:R-:W-:Y:S01]  /*0140*/  STG.E desc[UR4][R6.64], R9 ;  /* 0x0000000906007986 */ /* 0x000fe2000c101904 */
[----:B------:R-:W-:Y:S05]  /*0150*/  EXIT ;  /* 0x000000000000794d */ /* 0x000fea0003800000 */
.L_x_0:
[----:B------:R-:W-:-:S00]  /*0160*/  BRA `(.L_x_0) ;  /* 0xfffffffc00fc7947 */ /* 0x000fc0000383ffff */
[----:B------:R-:W-:-:S00]  /*0170*/  NOP ;  /* 0x0000000000007918 */ /* 0x000fc00000000000 */
        /* <DEDUP_REMOVED lines=8> */
.L_x_4:


//--------------------- .text._Z7add_modPiS_iS_ii --------------------------
	.section	.text._Z7add_modPiS_iS_ii,"ax",@progbits
	.align	128
        .global         _Z7add_modPiS_iS_ii
        .type           _Z7add_modPiS_iS_ii,@function
        .size           _Z7add_modPiS_iS_ii,(.L_x_5 - _Z7add_modPiS_iS_ii)
        .other          _Z7add_modPiS_iS_ii,@"STO_CUDA_ENTRY STV_DEFAULT"
_Z7add_modPiS_iS_ii:
.text._Z7add_modPiS_iS_ii:
[----:B------:R-:W0:Y:S01]  /*0000*/  LDC R1, c[0x0][0x37c] ;  /* 0x0000df00ff017b82 */ /* 0x000e220000000800 */
[----:B------:R-:W1:Y:S01]  /*0010*/  S2R R8, SR_TID.X ;  /* 0x0000000000087919 */ /* 0x000e620000002100 */
[----:B------:R-:W2:Y:S06]  /*0020*/  LDCU UR5, c[0x0][0x2fc] ;  /* 0x00005f80ff0577ac */ /* 0x000eac0008000800 */
[----:B------:R-:W1:Y:S01]  /*0030*/  LDC R10, c[0x0][0x360] ;  /* 0x0000d800ff0a7b82 */ /* 0x000e620000000800 */
[----:B0-----:R-:W-:Y:S01]  /*0040*/  VIADD R1, R1, 0xfffffff0 ;  /* 0xfffffff001017836 */ /* 0x001fe20000000000 */
[----:B------:R-:W1:Y:S01]  /*0050*/  S2R R9, SR_CTAID.X ;  /* 0x0000000000097919 */ /* 0x000e620000002500 */
[----:B------:R-:W0:Y:S01]  /*0060*/  LDCU UR6, c[0x0][0x3a4] ;  /* 0x00007480ff0677ac */ /* 0x000e220008000800 */
[----:B------:R-:W-:Y:S01]  /*0070*/  BSSY.RECONVERGENT B6, `(.L_x_1) ;  /* 0x0000010000067945 */ /* 0x000fe20003800200 */
[----:B------:R-:W3:Y:S02]  /*0080*/  LDCU UR4, c[0x0][0x2f8] ;  /* 0x00005f00ff0477ac */ /* 0x000ee40008000800 */
[----:B---3--:R-:W-:-:S04]  /*0090*/  IADD3 R6, P1, PT, R1, UR4, RZ ;  /* 0x0000000401067c10 */ /* 0x008fc8000ff3e0ff */
[----:B--2---:R-:W-:Y:S01]  /*00a0*/  IADD3.X R7, PT, PT, RZ, UR5, RZ, P1, !PT ;  /* 0x00000005ff077c10 */ /* 0x004fe20008ffe4ff */
[----:B-1----:R-:W-:-:S04]  /*00b0*/  IMAD R11, R9, R10, R8 ;  /* 0x0000000a090b7224 */ /* 0x002fc800078e0208 */
[----:B0-----:R-:W-:-:S05]  /*00c0*/  VIADD R16, R11, UR6 ;  /* 0x000000060b107c36 */ /* 0x001fca0008000000 */
[----:B------:R-:W-:-:S13]  /*00d0*/  ISETP.NE.AND P0, PT, R16, 0x1e8481, PT ;  /* 0x001e84811000780c */ /* 0x000fda0003f05270 */
[----:B------:R-:W-:Y:S05]  /*00e0*/  @P0 BRA `(.L_x_2) ;  /* 0x0000000000200947 */ /* 0x000fea0003800000 */
[----:B------:R-:W-:Y:S01]  /*00f0*/  MOV R0, 0x8 ;  /* 0x0000000800007802 */ /* 0x000fe20000000f00 */
[----:B------:R0:W-:Y:S01]  /*0100*/  STL.128 [R1], R8 ;  /* 0x0000000801007387 */ /* 0x0001e20000100c00 */
[----:B------:R-:W1:Y:S02]  /*0110*/  LDCU.64 UR4, c[0x4][URZ] ;  /* 0x01000000ff0477ac */ /* 0x000e640008000a00 */
[----:B------:R0:W2:Y:S01]  /*0120*/  LDC.64 R2, c[0x4][R0] ;  /* 0x0100000000027b82 */ /* 0x0000a20000000a00 */
[----:B-1----:R-:W-:Y:S01]  /*0130*/  IMAD.U32 R4, RZ, RZ, UR4 ;  /* 0x00000004ff047e24 */ /* 0x002fe2000f8e00ff */
[----:B0-----:R-:W-:-:S07]  /*0140*/  MOV R5, UR5 ;  /* 0x0000000500057c02 */ /* 0x001fce0008000f00 */
[----:B------:R-:W-:-:S07]  /*0150*/  LEPC R20, `(.L_x_2) ;  /* 0x000000001014794e */ /* 0x000fce0000000000 */
[----:B--2---:R-:W-:Y:S05]  /*0160*/  CALL.ABS.NOINC R2 ;  /* 0x0000000002007343 */ /* 0x004fea0003c00000 */
.L_x_2:
[----:B------:R-:W-:Y:S05]  /*0170*/  BSYNC.RECONVERGENT B6 ;  /* 0x0000000000067941 */ /* 0x000fea0003800200 */
.L_x_1:
[----:B------:R-:W0:Y:S02]  /*0180*/  LDCU UR4, c[0x0][0x3a0] ;  /* 0x00007400ff0477ac */ /* 0x000e240008000800 */
[----:B0-----:R-:W-:-:S13]  /*0190*/  ISETP.GE.AND P0, PT, R16, UR4, PT ;  /* 0x0000000410007c0c */ /* 0x001fda000bf06270 */
[----:B------:R-:W-:Y:S05]  /*01a0*/  @P0 EXIT ;  /* 0x000000000000094d */ /* 0x000fea0003800000 */
[----:B------:R-:W0:Y:S01]  /*01b0*/  LDC.64 R2, c[0x0][0x380] ;  /* 0x0000e000ff027b82 */ /* 0x000e220000000a00 */
[----:B------:R-:W1:Y:S07]  /*01c0*/  LDCU.64 UR4, c[0x0][0x358] ;  /* 0x00006b00ff0477ac */ /* 0x000e6e0008000a00 */
[----:B------:R-:W2:Y:S08]  /*01d0*/  LDC.64 R4, c[0x0][0x388] ;  /* 0x0000e200ff047b82 */ /* 0x000eb00000000a00 */
[----:B------:R-:W3:Y:S01]  /*01e0*/  LDC R10, c[0x0][0x390] ;  /* 0x0000e400ff0a7b82 */ /* 0x000ee20000000800 */
[----:B0-----:R-:W-:-:S06]  /*01f0*/  IMAD.WIDE R2, R16, 0x4, R2 ;  /* 0x0000000410027825 */ /* 0x001fcc00078e0202 */
[----:B-1----:R0:W4:Y:S01]  /*0200*/  LDG.E R2, desc[UR4][R2.64] ;  /* 0x0000000402027981 */ /* 0x002122000c1e1900 */
[----:B--2---:R-:W-:-:S06]  /*0210*/  IMAD.WIDE R4, R16, 0x4, R4 ;  /* 0x0000000410047825 */ /* 0x004fcc00078e0204 */
[----:B------:R-:W4:Y:S01]  /*0220*/  LDG.E R5, desc[UR4][R4.64] ;  /* 0x0000000404057981 */ /* 0x000f22000c1e1900 */
[----:B---3--:R-:W-:-:S04]  /*0230*/  IABS R9, R10 ;  /* 0x0000000a00097213 */ /* 0x008fc80000000000 */
[----:B------:R-:W1:Y:S08]  /*0240*/  I2F.RP R8, R9 ;  /* 0x0000000900087306 */ /* 0x000e700000209400 */
[----:B-1----:R-:W1:Y:S02]  /*0250*/  MUFU.RCP R8, R8 ;  /* 0x0000000800087308 */ /* 0x002e640000001000 */
[----:B-1----:R-:W-:-:S06]  /*0260*/  VIADD R6, R8, 0xffffffe ;  /* 0x0ffffffe08067836 */ /* 0x002fcc0000000000 */
[----:B------:R1:W2:Y:S02]  /*0270*/  F2I.FTZ.U32.TRUNC.NTZ R7, R6 ;  /* 0x0000000600077305 */ /* 0x0002a4000021f000 */
[----:B-1----:R-:W-:Y:S01]  /*0280*/  HFMA2 R6, -RZ, RZ, 0, 0 ;  /* 0x00000000ff067431 */ /* 0x002fe200000001ff */
[----:B--2---:R-:W-:-:S05]  /*0290*/  IADD3 R12, PT, PT, RZ, -R7, RZ ;  /* 0x80000007ff0c7210 */ /* 0x004fca0007ffe0ff */
[----:B0-----:R-:W-:-:S04]  /*02a0*/  IMAD R3, R12, R9, RZ ;  /* 0x000000090c037224 */ /* 0x001fc800078e02ff */
[----:B------:R-:W-:-:S04]  /*02b0*/  IMAD.HI.U32 R7, R7, R3, R6 ;  /* 0x0000000307077227 */ /* 0x000fc800078e0006 */
[----:B----4-:R-:W-:Y:S02]  /*02c0*/  IMAD.IADD R0, R2, 0x1, R5 ;  /* 0x0000000102007824 */ /* 0x010fe400078e0205 */
[----:B------:R-:W0:Y:S03]  /*02d0*/  LDC.64 R2, c[0x0][0x398] ;  /* 0x0000e600ff027b82 */ /* 0x000e260000000a00 */
[----:B------:R-:W-:-:S05]  /*02e0*/  IABS R4, R0 ;  /* 0x0000000000047213 */ /* 0x000fca0000000000 */
[----:B------:R-:W-:-:S04]  /*02f0*/  IMAD.HI.U32 R7, R7, R4, RZ ;  /* 0x0000000407077227 */ /* 0x000fc800078e00ff */
[----:B------:R-:W-:-:S04]  /*0300*/  IMAD.MOV R7, RZ, RZ, -R7 ;  /* 0x000000ffff077224 */ /* 0x000fc800078e0a07 */
[----:B------:R-:W-:-:S05]  /*0310*/  IMAD R4, R9, R7, R4 ;  /* 0x0000000709047224 */ /* 0x000fca00078e0204 */
[----:B------:R-:W-:Y:S02]  /*0320*/  ISETP.GT.U32.AND P0, PT, R9, R4, PT ;  /* 0x000000040900720c */ /* 0x000fe40003f04070 */
[----:B------:R-:W-:-:S11]  /*0330*/  ISETP.GE.AND P2, PT, R0, RZ, PT ;  /* 0x000000ff0000720c */ /* 0x000fd60003f46270 */
[----:B------:R-:W-:-:S04]  /*0340*/  @!P0 IADD3 R4, PT, PT, R4, -R9, RZ ;  /* 0x8000000904048210 */ /* 0x000fc80007ffe0ff */
[----:B------:R-:W-:Y:S02]  /*0350*/  ISETP.GT.U32.AND P1, PT, R9, R4, PT ;  /* 0x000000040900720c */ /* 0x000fe40003f24070 */
[----:B------:R-:W-:Y:S01]  /*0360*/  ISETP.NE.AND P0, PT, R10, RZ, PT ;  /* 0x000000ff0a00720c */ /* 0x000fe20003f05270 */
[----:B0-----:R-:W-:-:S10]  /*0370*/  IMAD.WIDE R16, R16, 0x4, R2 ;  /* 0x0000000410107825 */ /* 0x001fd400078e0202 */
[----:B------:R-:W-:-:S05]  /*0380*/  @!P1 IMAD.IADD R4, R4, 0x1, -R9 ;  /* 0x0000000104049824 */ /* 0x000fca00078e0a09 */
[----:B------:R-:W-:Y:S02]  /*0390*/  @!P2 IADD3 R4, PT, PT, -R4, RZ, RZ ;  /* 0x000000ff0404a210 */ /* 0x000fe40007ffe1ff */
[----:B------:R-:W-:-:S05]  /*03a0*/  @!P0 LOP3.LUT R4, RZ, R10, RZ, 0x33, !PT ;  /* 0x0000000aff048212 */ /* 0x000fca00078e33ff */
[----:B------:R-:W-:Y:S01]  /*03b0*/  STG.E desc[UR4][R16.64], R4 ;  /* 0x0000000410007986 */ /* 0x000fe2000c101904 */
[----:B------:R-:W-:Y:S05]  /*03c0*/  EXIT ;  /* 0x000000000000794d */ /* 0x000fea0003800000 */
.L_x_3:
        /* <DEDUP_REMOVED lines=11> */
.L_x_5:


//--------------------- .nv.global.init           --------------------------
	.section	.nv.global.init,"aw",@progbits
.nv.global.init:
	.type		$str,@object
	.size		$str,(.L_0 - $str)
$str:
        /*0000*/ 	.byte	0x74, 0x68, 0x72, 0x65, 0x61, 0x64, 0x49, 0x64, 0x78, 0x2e, 0x78, 0x20, 0x3d, 0x20, 0x25, 0x64
        /*0010*/ 	.byte	0x2c, 0x20, 0x62, 0x6c, 0x6f, 0x63, 0x6b, 0x49, 0x64, 0x78, 0x20, 0x3d, 0x20, 0x25, 0x64, 0x2c
        /*0020*/ 	.byte	0x20, 0x62, 0x6c, 0x6f, 0x63, 0x6b, 0x44, 0x69, 0x6d, 0x2e, 0x78, 0x20, 0x3d, 0x20, 0x25, 0x64
        /*0030*/ 	.byte	0x2c, 0x20, 0x69, 0x6e, 0x64, 0x69, 0x63, 0x65, 0x3d, 0x25, 0x64, 0x0a, 0x00
.L_0:


//--------------------- .nv.shared.reserved.0     --------------------------
	.section	.nv.shared.reserved.0,"aw",@nobits
	.weak		__nv_reservedSMEM_offset_0_alias
	.size		__nv_reservedSMEM_offset_0_alias, 0, 64
	.other		__nv_reservedSMEM_offset_0_alias,@"STO_CUDA_RESERVED_SHARED STV_DEFAULT"
__nv_reservedSMEM_offset_0_alias:
	.zero		0
	.zero		64


//--------------------- .nv.constant0._Z3addPiS_S_ii --------------------------
	.section	.nv.constant0._Z3addPiS_S_ii,"a",@progbits
	.sectionflags	@""
	.align	4
.nv.constant0._Z3addPiS_S_ii:
	.zero		928


//--------------------- .nv.constant0._Z7add_modPiS_iS_ii --------------------------
	.section	.nv.constant0._Z7add_modPiS_iS_ii,"a",@progbits
	.sectionflags	@""
	.align	4
.nv.constant0._Z7add_modPiS_iS_ii:
	.zero		936


//--------------------- SYMBOLS --------------------------

	.type		.nv.reservedSmem.offset0,@object
	.size		.nv.reservedSmem.offset0,0x4
	.type		vprintf,@function
